	.headerflags	@"EF_CUDA_TEXMODE_UNIFIED EF_CUDA_64BIT_ADDRESS EF_CUDA_SM89 EF_CUDA_VIRTUAL_SM(EF_CUDA_SM89)"
	.elftype	@"ET_EXEC"


//--------------------- .nv.info                  --------------------------
	.section	.nv.info,"",@"SHT_CUDA_INFO"
	.align	4


	//----- nvinfo : EIATTR_REGCOUNT
	.align		4
        /*0000*/ 	.byte	0x04, 0x2f
        /*0002*/ 	.short	(.L_1 - .L_0)
	.align		4
.L_0:
        /*0004*/ 	.word	index@(triton_per_fused_add_expand_mul_neg_pow_select_sum_unsqueeze_37)
        /*0008*/ 	.word	0x00000013


	//----- nvinfo : EIATTR_FRAME_SIZE
	.align		4
.L_1:
        /*000c*/ 	.byte	0x04, 0x11
        /*000e*/ 	.short	(.L_3 - .L_2)
	.align		4
.L_2:
        /*0010*/ 	.word	index@(triton_per_fused_add_expand_mul_neg_pow_select_sum_unsqueeze_37)
        /*0014*/ 	.word	0x00000000


	//----- nvinfo : EIATTR_MIN_STACK_SIZE
	.align		4
.L_3:
        /*0018*/ 	.byte	0x04, 0x12
        /*001a*/ 	.short	(.L_5 - .L_4)
	.align		4
.L_4:
        /*001c*/ 	.word	index@(triton_per_fused_add_expand_mul_neg_pow_select_sum_unsqueeze_37)
        /*0020*/ 	.word	0x00000000
.L_5:


//--------------------- .nv.info.triton_per_fused_add_expand_mul_neg_pow_select_sum_unsqueeze_37 --------------------------
	.section	.nv.info.triton_per_fused_add_expand_mul_neg_pow_select_sum_unsqueeze_37,"",@"SHT_CUDA_INFO"
	.sectionflags	@""
	.align	4


	//----- nvinfo : EIATTR_CUDA_API_VERSION
	.align		4
        /*0000*/ 	.byte	0x04, 0x37
        /*0002*/ 	.short	(.L_7 - .L_6)
.L_6:
        /*0004*/ 	.word	0x00000080


	//----- nvinfo : EIATTR_PARAM_CBANK
	.align		4
.L_7:
        /*0008*/ 	.byte	0x04, 0x0a
        /*000a*/ 	.short	(.L_9 - .L_8)
	.align		4
.L_8:
        /*000c*/ 	.word	index@(.nv.constant0.triton_per_fused_add_expand_mul_neg_pow_select_sum_unsqueeze_37)
        /*0010*/ 	.short	0x0160
        /*0012*/ 	.short	0x0030


	//----- nvinfo : EIATTR_CBANK_PARAM_SIZE
	.align		4
.L_9:
        /*0014*/ 	.byte	0x03, 0x19
        /*0016*/ 	.short	0x0030


	//----- nvinfo : EIATTR_KPARAM_INFO
	.align		4
        /*0018*/ 	.byte	0x04, 0x17
        /*001a*/ 	.short	(.L_11 - .L_10)
.L_10:
        /*001c*/ 	.word	0x00000000
        /*0020*/ 	.short	0x0005
        /*0022*/ 	.short	0x0028
        /*0024*/ 	.byte	0x00, 0xf4, 0x21, 0x00


	//----- nvinfo : EIATTR_KPARAM_INFO
	.align		4
.L_11:
        /*0028*/ 	.byte	0x04, 0x17
        /*002a*/ 	.short	(.L_13 - .L_12)
.L_12:
        /*002c*/ 	.word	0x00000000
        /*0030*/ 	.short	0x0004
        /*0032*/ 	.short	0x0020
        /*0034*/ 	.byte	0x00, 0xf0, 0x11, 0x00


	//----- nvinfo : EIATTR_KPARAM_INFO
	.align		4
.L_13:
        /*0038*/ 	.byte	0x04, 0x17
        /*003a*/ 	.short	(.L_15 - .L_14)
.L_14:
        /*003c*/ 	.word	0x00000000
        /*0040*/ 	.short	0x0003
        /*0042*/ 	.short	0x0018
        /*0044*/ 	.byte	0x00, 0xf4, 0x21, 0x00


	//----- nvinfo : EIATTR_KPARAM_INFO
	.align		4
.L_15:
        /*0048*/ 	.byte	0x04, 0x17
        /*004a*/ 	.short	(.L_17 - .L_16)
.L_16:
        /*004c*/ 	.word	0x00000000
        /*0050*/ 	.short	0x0002
        /*0052*/ 	.short	0x0010
        /*0054*/ 	.byte	0x00, 0xf4, 0x21, 0x00


	//----- nvinfo : EIATTR_KPARAM_INFO
	.align		4
.L_17:
        /*0058*/ 	.byte	0x04, 0x17
        /*005a*/ 	.short	(.L_19 - .L_18)
.L_18:
        /*005c*/ 	.word	0x00000000
        /*0060*/ 	.short	0x0001
        /*0062*/ 	.short	0x0008
        /*0064*/ 	.byte	0x00, 0xf4, 0x21, 0x00


	//----- nvinfo : EIATTR_KPARAM_INFO
	.align		4
.L_19:
        /*0068*/ 	.byte	0x04, 0x17
        /*006a*/ 	.short	(.L_21 - .L_20)
.L_20:
        /*006c*/ 	.word	0x00000000
        /*0070*/ 	.short	0x0000
        /*0072*/ 	.short	0x0000
        /*0074*/ 	.byte	0x00, 0xf4, 0x21, 0x00


	//----- nvinfo : EIATTR_MAXREG_COUNT
	.align		4
.L_21:
        /*0078*/ 	.byte	0x03, 0x1b
        /*007a*/ 	.short	0x00ff


	//----- nvinfo : EIATTR_COOP_GROUP_MASK_REGIDS
	.align		4
        /*007c*/ 	.byte	0x04, 0x29
        /*007e*/ 	.short	(.L_23 - .L_22)


	//   ....[0]....
.L_22:
        /*0080*/ 	.word	0xffffffff


	//   ....[1]....
        /*0084*/ 	.word	0xffffffff


	//   ....[2]....
        /*0088*/ 	.word	0xffffffff


	//   ....[3]....
        /*008c*/ 	.word	0xffffffff


	//   ....[4]....
        /*0090*/ 	.word	0xffffffff


	//   ....[5]....
        /*0094*/ 	.word	0xffffffff


	//----- nvinfo : EIATTR_COOP_GROUP_INSTR_OFFSETS
	.align		4
.L_23:
        /*0098*/ 	.byte	0x04, 0x28
        /*009a*/ 	.short	(.L_25 - .L_24)


	//   ....[0]....
.L_24:
        /*009c*/ 	.word	0x00000110


	//   ....[1]....
        /*00a0*/ 	.word	0x00000130


	//   ....[2]....
        /*00a4*/ 	.word	0x00000150


	//   ....[3]....
        /*00a8*/ 	.word	0x00000170


	//   ....[4]....
        /*00ac*/ 	.word	0x00000190


	//   ....[5]....
        /*00b0*/ 	.word	0x00000230


	//----- nvinfo : EIATTR_EXIT_INSTR_OFFSETS
	.align		4
.L_25:
        /*00b4*/ 	.byte	0x04, 0x1c
        /*00b6*/ 	.short	(.L_27 - .L_26)


	//   ....[0]....
.L_26:
        /*00b8*/ 	.word	0x00000300


	//----- nvinfo : EIATTR_REQNTID
	.align		4
.L_27:
        /*00bc*/ 	.byte	0x04, 0x10
        /*00be*/ 	.short	(.L_29 - .L_28)
.L_28:
        /*00c0*/ 	.word	0x00000040
        /*00c4*/ 	.word	0x00000001
        /*00c8*/ 	.word	0x00000001
.L_29:


//--------------------- .nv.callgraph             --------------------------
	.section	.nv.callgraph,"",@"SHT_CUDA_CALLGRAPH"
	.align	4
	.sectionentsize	8
	.align		4
        /*0000*/ 	.word	0x00000000
	.align		4
        /*0004*/ 	.word	0xffffffff
	.align		4
        /*0008*/ 	.word	0x00000000
	.align		4
        /*000c*/ 	.word	0xfffffffe
	.align		4
        /*0010*/ 	.word	0x00000000
	.align		4
        /*0014*/ 	.word	0xfffffffd
	.align		4
        /*0018*/ 	.word	0x00000000
	.align		4
        /*001c*/ 	.word	0xfffffffc


//--------------------- .nv.rel.action            --------------------------
	.section	.nv.rel.action,"",@"SHT_CUDA_RELOCINFO"
	.align	8
	.sectionentsize	8
        /*0000*/ 	.byte	0x73, 0x00, 0x00, 0x00, 0x00, 0x00, 0x00, 0x00, 0x00, 0x00, 0x00, 0x11, 0x25, 0x00, 0x05, 0x36


//--------------------- .nv.constant0.triton_per_fused_add_expand_mul_neg_pow_select_sum_unsqueeze_37 --------------------------
	.section	.nv.constant0.triton_per_fused_add_expand_mul_neg_pow_select_sum_unsqueeze_37,"a",@progbits
	.sectionflags	@""
	.align	4
.nv.constant0.triton_per_fused_add_expand_mul_neg_pow_select_sum_unsqueeze_37:
	.zero		400


//--------------------- .text.triton_per_fused_add_expand_mul_neg_pow_select_sum_unsqueeze_37 --------------------------
	.section	.text.triton_per_fused_add_expand_mul_neg_pow_select_sum_unsqueeze_37,"ax",@progbits
	.sectionflags	@"SHF_BARRIERS=1"
	.sectioninfo	@"SHI_REGISTERS=19"
	.align	128
        .global         triton_per_fused_add_expand_mul_neg_pow_select_sum_unsqueeze_37
        .type           triton_per_fused_add_expand_mul_neg_pow_select_sum_unsqueeze_37,@function
        .size           triton_per_fused_add_expand_mul_neg_pow_select_sum_unsqueeze_37,(.L_x_1 - triton_per_fused_add_expand_mul_neg_pow_select_sum_unsqueeze_37)
        .other          triton_per_fused_add_expand_mul_neg_pow_select_sum_unsqueeze_37,@"STO_CUDA_ENTRY STV_DEFAULT"
triton_per_fused_add_expand_mul_neg_pow_select_sum_unsqueeze_37:
.text.triton_per_fused_add_expand_mul_neg_pow_select_sum_unsqueeze_37:
[----:B------:R-:W-:Y:S02]  /*0000*/  MOV R1, c[0x0][0x28] ;  /* 0x00000a0000017a02 */ /* 0x000fe40000000f00 */
[----:B------:R-:W0:Y:S01]  /*0010*/  S2R R16, SR_TID.X ;  /* 0x0000000000107919 */ /* 0x000e220000002100 */
[----:B------:R-:W-:Y:S01]  /*0020*/  MOV R3, 0x4 ;  /* 0x0000000400037802 */ /* 0x000fe20000000f00 */
[----:B------:R-:W-:Y:S01]  /*0030*/  ULDC.64 UR4, c[0x0][0x118] ;  /* 0x0000460000047ab9 */ /* 0x000fe20000000a00 */
[----:B0-----:R-:W-:-:S05]  /*0040*/  LOP3.LUT R2, R16, 0x3f, RZ, 0xc0, !PT ;  /* 0x0000003f10027812 */ /* 0x001fca00078ec0ff */
[----:B------:R-:W-:-:S04]  /*0050*/  IMAD.WIDE.U32 R4, R2, R3, c[0x0][0x168] ;  /* 0x00005a0002047625 */ /* 0x000fc800078e0003 */
[CC--:B------:R-:W-:Y:S02]  /*0060*/  IMAD.WIDE.U32 R6, R2.reuse, R3.reuse, c[0x0][0x170] ;  /* 0x00005c0002067625 */ /* 0x0c0fe400078e0003 */
[----:B------:R-:W2:Y:S04]  /*0070*/  LDG.E R4, [R4.64] ;  /* 0x0000000404047981 */ /* 0x000ea8000c1e1900 */
[----:B------:R-:W2:Y:S01]  /*0080*/  LDG.E R7, [R6.64+0x900] ;  /* 0x0009000406077981 */ /* 0x000ea2000c1e1900 */
[----:B------:R-:W-:Y:S01]  /*0090*/  MOV R8, c[0x0][0x178] ;  /* 0x00005e0000087a02 */ /* 0x000fe20000000f00 */
[----:B------:R-:W-:Y:S01]  /*00a0*/  IMAD.WIDE.U32 R2, R2, R3, c[0x0][0x160] ;  /* 0x0000580002027625 */ /* 0x000fe200078e0003 */
[----:B------:R-:W-:-:S04]  /*00b0*/  MOV R9, c[0x0][0x17c] ;  /* 0x00005f0000097a02 */ /* 0x000fc80000000f00 */
[----:B------:R-:W3:Y:S04]  /*00c0*/  LDG.E R11, [R2.64] ;  /* 0x00000004020b7981 */ /* 0x000ee8000c1e1900 */
[----:B------:R0:W4:Y:S01]  /*00d0*/  LDG.E R8, [R8.64] ;  /* 0x0000000408087981 */ /* 0x000122000c1e1900 */
[C---:B------:R-:W-:Y:S02]  /*00e0*/  LOP3.LUT P0, RZ, R16.reuse, 0x1f, RZ, 0xc0, !PT ;  /* 0x0000001f10ff7812 */ /* 0x040fe4000780c0ff */
[----:B------:R-:W-:Y:S01]  /*00f0*/  ISETP.GE.AND P1, PT, R16, 0x2, PT ;  /* 0x000000021000780c */ /* 0x000fe20003f26270 */
[----:B--2---:R-:W-:-:S05]  /*0100*/  FMUL R0, R4, R7 ;  /* 0x0000000704007220 */ /* 0x004fca0000400000 */
[----:B------:R-:W1:Y:S02]  /*0110*/  SHFL.BFLY PT, R13, R0, 0x10, 0x1f ;  /* 0x0e001f00000d7f89 */ /* 0x000e6400000e0000 */
[----:B-1----:R-:W-:-:S05]  /*0120*/  FFMA R13, R4, R7, R13 ;  /* 0x00000007040d7223 */ /* 0x002fca000000000d */
[----:B------:R-:W1:Y:S02]  /*0130*/  SHFL.BFLY PT, R10, R13, 0x8, 0x1f ;  /* 0x0d001f000d0a7f89 */ /* 0x000e6400000e0000 */
[----:B-1----:R-:W-:-:S05]  /*0140*/  FADD R10, R13, R10 ;  /* 0x0000000a0d0a7221 */ /* 0x002fca0000000000 */
[----:B------:R-:W1:Y:S02]  /*0150*/  SHFL.BFLY PT, R5, R10, 0x4, 0x1f ;  /* 0x0c801f000a057f89 */ /* 0x000e6400000e0000 */
[----:B-1----:R-:W-:-:S05]  /*0160*/  FADD R5, R10, R5 ;  /* 0x000000050a057221 */ /* 0x002fca0000000000 */
[----:B------:R-:W1:Y:S02]  /*0170*/  SHFL.BFLY PT, R6, R5, 0x2, 0x1f ;  /* 0x0c401f0005067f89 */ /* 0x000e6400000e0000 */
[----:B-1----:R-:W-:-:S05]  /*0180*/  FADD R6, R5, R6 ;  /* 0x0000000605067221 */ /* 0x002fca0000000000 */
[----:B0-----:R-:W0:Y:S01]  /*0190*/  SHFL.BFLY PT, R9, R6, 0x1, 0x1f ;  /* 0x0c201f0006097f89 */ /* 0x001e2200000e0000 */
[----:B------:R-:W-:-:S04]  /*01a0*/  SHF.R.U32.HI R0, RZ, 0x3, R16 ;  /* 0x00000003ff007819 */ /* 0x000fc80000011610 */
[----:B------:R-:W-:Y:S01]  /*01b0*/  LOP3.LUT R12, R0, 0x4, RZ, 0xc0, !PT ;  /* 0x00000004000c7812 */ /* 0x000fe200078ec0ff */
[----:B0-----:R-:W-:-:S05]  /*01c0*/  FADD R9, R6, R9 ;  /* 0x0000000906097221 */ /* 0x001fca0000000000 */
[----:B------:R-:W-:Y:S04]  /*01d0*/  @!P0 STS [R12], R9 ;  /* 0x000000090c008388 */ /* 0x000fe80000000800 */
[----:B------:R-:W-:Y:S06]  /*01e0*/  BAR.SYNC.DEFER_BLOCKING 0x0 ;  /* 0x0000000000007b1d */ /* 0x000fec0000010000 */
[----:B------:R-:W0:Y:S01]  /*01f0*/  @!P1 LDS R14, [R16.X4] ;  /* 0x00000000100e9984 */ /* 0x000e220000004800 */
[----:B------:R-:W-:-:S04]  /*0200*/  LOP3.LUT R0, R16, 0x1, RZ, 0xc0, !PT ;  /* 0x0000000110007812 */ /* 0x000fc800078ec0ff */
[----:B------:R-:W-:-:S04]  /*0210*/  ISETP.NE.U32.AND P0, PT, R0, 0x1, PT ;  /* 0x000000010000780c */ /* 0x000fc80003f05070 */
[----:B------:R-:W-:Y:S01]  /*0220*/  ISETP.LT.AND P0, PT, R16, 0x2, P0 ;  /* 0x000000021000780c */ /* 0x000fe20000701270 */
[----:B0-----:R-:W0:Y:S02]  /*0230*/  SHFL.BFLY PT, R5, R14, 0x1, 0x1f ;  /* 0x0c201f000e057f89 */ /* 0x001e2400000e0000 */
[----:B0-----:R-:W-:-:S10]  /*0240*/  FADD R5, R14, R5 ;  /* 0x000000050e057221 */ /* 0x001fd40000000000 */
[----:B------:R-:W-:Y:S04]  /*0250*/  @P0 STS [R16.X4], R5 ;  /* 0x0000000510000388 */ /* 0x000fe80000004800 */
[----:B------:R-:W-:Y:S06]  /*0260*/  BAR.SYNC.DEFER_BLOCKING 0x0 ;  /* 0x0000000000007b1d */ /* 0x000fec0000010000 */
[----:B------:R-:W0:Y:S01]  /*0270*/  LDS R0, [RZ] ;  /* 0x00000000ff007984 */ /* 0x000e220000000800 */
[C---:B----4-:R-:W-:Y:S01]  /*0280*/  FADD R6, R8.reuse, R8 ;  /* 0x0000000808067221 */ /* 0x050fe20000000000 */
[----:B------:R-:W-:Y:S01]  /*0290*/  FMUL R9, R8, R8 ;  /* 0x0000000808097220 */ /* 0x000fe20000400000 */
[----:B------:R-:W-:-:S02]  /*02a0*/  FADD R7, R7, R7 ;  /* 0x0000000707077221 */ /* 0x000fc40000000000 */
[----:B---3--:R-:W-:Y:S01]  /*02b0*/  FFMA R6, R4, R6, R11 ;  /* 0x0000000604067223 */ /* 0x008fe2000000000b */
[----:B0-----:R-:W-:-:S04]  /*02c0*/  FFMA R0, R0, -2, RZ ;  /* 0xc000000000007823 */ /* 0x001fc800000000ff */
[----:B------:R-:W-:-:S04]  /*02d0*/  FMUL R9, R0, R9 ;  /* 0x0000000900097220 */ /* 0x000fc80000400000 */
[----:B------:R-:W-:-:S05]  /*02e0*/  FFMA R7, R9, R7, R6 ;  /* 0x0000000709077223 */ /* 0x000fca0000000006 */
[----:B------:R-:W-:Y:S01]  /*02f0*/  STG.E [R2.64], R7 ;  /* 0x0000000702007986 */ /* 0x000fe2000c101904 */
[----:B------:R-:W-:Y:S05]  /*0300*/  EXIT ;  /* 0x000000000000794d */ /* 0x000fea0003800000 */
.L_x_0:
[----:B------:R-:W-:-:S00]  /*0310*/  BRA `(.L_x_0) ;  /* 0xfffffff000007947 */ /* 0x000fc0000383ffff */
[----:B------:R-:W-:-:S00]  /*0320*/  NOP ;  /* 0x0000000000007918 */ /* 0x000fc00000000000 */
        /* <DEDUP_REMOVED lines=13> */
.L_x_1:


//--------------------- .nv.shared.triton_per_fused_add_expand_mul_neg_pow_select_sum_unsqueeze_37 --------------------------
	.section	.nv.shared.triton_per_fused_add_expand_mul_neg_pow_select_sum_unsqueeze_37,"aw",@nobits
	.sectionflags	@""
	.align	16
